//
// Generated by NVIDIA NVVM Compiler
//
// Compiler Build ID: CL-36424714
// Cuda compilation tools, release 13.0, V13.0.88
// Based on NVVM 20.0.0
//

.version 9.0
.target sm_100
.address_size 64

	// .globl	_Z12setup_kernelP17curandStateXORWOW
.global .align 4 .b8 precalc_xorwow_matrix[102400];
.global .align 4 .b8 precalc_xorwow_offset_matrix[102400];
.global .align 4 .b8 mrg32k3aM1[2304];
.global .align 4 .b8 mrg32k3aM2[2304];
.global .align 4 .b8 mrg32k3aM1SubSeq[2016];
.global .align 4 .b8 mrg32k3aM2SubSeq[2016];
.global .align 4 .b8 mrg32k3aM1Seq[2304];
.global .align 4 .b8 mrg32k3aM2Seq[2304];
.const .align 8 .b8 __cr_lgamma_table[72];

.visible .entry _Z12setup_kernelP17curandStateXORWOW(
	.param .u64 .ptr .align 1 _Z12setup_kernelP17curandStateXORWOW_param_0
)
{
	.reg .pred 	%p<24>;
	.reg .b32 	%r<406>;
	.reg .b64 	%rd<18>;

	ld.param.u64 	%rd8, [_Z12setup_kernelP17curandStateXORWOW_param_0];
	cvta.to.global.u64 	%rd9, %rd8;
	mov.u32 	%r182, %ctaid.x;
	mov.u32 	%r183, %ntid.x;
	mov.u32 	%r184, %tid.x;
	mad.lo.s32 	%r185, %r182, %r183, %r184;
	cvt.s64.s32 	%rd17, %r185;
	mul.wide.s32 	%rd10, %r185, 48;
	add.s64 	%rd2, %rd9, %rd10;
	mov.b32 	%r186, -1385536889;
	mov.b32 	%r187, -2147126902;
	st.global.v2.u32 	[%rd2], {%r187, %r186};
	mov.b32 	%r188, -123459836;
	mov.b32 	%r189, -1282097001;
	st.global.v2.u32 	[%rd2+8], {%r189, %r188};
	mov.b32 	%r190, -1503210357;
	mov.b32 	%r191, -589760388;
	st.global.v2.u32 	[%rd2+16], {%r191, %r190};
	setp.eq.s32 	%p1, %r185, 0;
	@%p1 bra 	$L__BB0_42;
	mov.b32 	%r312, 0;
	mov.u64 	%rd12, precalc_xorwow_matrix;
$L__BB0_2:
	and.b64  	%rd4, %rd17, 3;
	setp.eq.s64 	%p2, %rd4, 0;
	@%p2 bra 	$L__BB0_41;
	mul.wide.u32 	%rd11, %r312, 3200;
	add.s64 	%rd5, %rd12, %rd11;
	cvt.u32.u64 	%r2, %rd4;
	mov.b32 	%r313, 0;
$L__BB0_4:
	mov.b32 	%r326, 0;
	mov.u32 	%r327, %r326;
	mov.u32 	%r328, %r326;
	mov.u32 	%r329, %r326;
	mov.u32 	%r330, %r326;
	mov.u32 	%r319, %r326;
$L__BB0_5:
	mul.wide.u32 	%rd13, %r319, 4;
	add.s64 	%rd14, %rd2, %rd13;
	ld.global.u32 	%r10, [%rd14+4];
	shl.b32 	%r11, %r319, 5;
	mov.b32 	%r325, 0;
$L__BB0_6:
	.pragma "nounroll";
	shr.u32 	%r196, %r10, %r325;
	and.b32  	%r197, %r196, 1;
	setp.eq.b32 	%p3, %r197, 1;
	not.pred 	%p4, %p3;
	add.s32 	%r198, %r11, %r325;
	mul.lo.s32 	%r199, %r198, 5;
	mul.wide.u32 	%rd15, %r199, 4;
	add.s64 	%rd6, %rd5, %rd15;
	@%p4 bra 	$L__BB0_8;
	ld.global.u32 	%r200, [%rd6];
	xor.b32  	%r330, %r330, %r200;
	ld.global.u32 	%r201, [%rd6+4];
	xor.b32  	%r329, %r329, %r201;
	ld.global.u32 	%r202, [%rd6+8];
	xor.b32  	%r328, %r328, %r202;
	ld.global.u32 	%r203, [%rd6+12];
	xor.b32  	%r327, %r327, %r203;
	ld.global.u32 	%r204, [%rd6+16];
	xor.b32  	%r326, %r326, %r204;
$L__BB0_8:
	and.b32  	%r206, %r196, 2;
	setp.eq.s32 	%p5, %r206, 0;
	@%p5 bra 	$L__BB0_10;
	ld.global.u32 	%r207, [%rd6+20];
	xor.b32  	%r330, %r330, %r207;
	ld.global.u32 	%r208, [%rd6+24];
	xor.b32  	%r329, %r329, %r208;
	ld.global.u32 	%r209, [%rd6+28];
	xor.b32  	%r328, %r328, %r209;
	ld.global.u32 	%r210, [%rd6+32];
	xor.b32  	%r327, %r327, %r210;
	ld.global.u32 	%r211, [%rd6+36];
	xor.b32  	%r326, %r326, %r211;
$L__BB0_10:
	and.b32  	%r213, %r196, 4;
	setp.eq.s32 	%p6, %r213, 0;
	@%p6 bra 	$L__BB0_12;
	ld.global.u32 	%r214, [%rd6+40];
	xor.b32  	%r330, %r330, %r214;
	ld.global.u32 	%r215, [%rd6+44];
	xor.b32  	%r329, %r329, %r215;
	ld.global.u32 	%r216, [%rd6+48];
	xor.b32  	%r328, %r328, %r216;
	ld.global.u32 	%r217, [%rd6+52];
	xor.b32  	%r327, %r327, %r217;
	ld.global.u32 	%r218, [%rd6+56];
	xor.b32  	%r326, %r326, %r218;
$L__BB0_12:
	and.b32  	%r220, %r196, 8;
	setp.eq.s32 	%p7, %r220, 0;
	@%p7 bra 	$L__BB0_14;
	ld.global.u32 	%r221, [%rd6+60];
	xor.b32  	%r330, %r330, %r221;
	ld.global.u32 	%r222, [%rd6+64];
	xor.b32  	%r329, %r329, %r222;
	ld.global.u32 	%r223, [%rd6+68];
	xor.b32  	%r328, %r328, %r223;
	ld.global.u32 	%r224, [%rd6+72];
	xor.b32  	%r327, %r327, %r224;
	ld.global.u32 	%r225, [%rd6+76];
	xor.b32  	%r326, %r326, %r225;
$L__BB0_14:
	and.b32  	%r227, %r196, 16;
	setp.eq.s32 	%p8, %r227, 0;
	@%p8 bra 	$L__BB0_16;
	ld.global.u32 	%r228, [%rd6+80];
	xor.b32  	%r330, %r330, %r228;
	ld.global.u32 	%r229, [%rd6+84];
	xor.b32  	%r329, %r329, %r229;
	ld.global.u32 	%r230, [%rd6+88];
	xor.b32  	%r328, %r328, %r230;
	ld.global.u32 	%r231, [%rd6+92];
	xor.b32  	%r327, %r327, %r231;
	ld.global.u32 	%r232, [%rd6+96];
	xor.b32  	%r326, %r326, %r232;
$L__BB0_16:
	and.b32  	%r234, %r196, 32;
	setp.eq.s32 	%p9, %r234, 0;
	@%p9 bra 	$L__BB0_18;
	ld.global.u32 	%r235, [%rd6+100];
	xor.b32  	%r330, %r330, %r235;
	ld.global.u32 	%r236, [%rd6+104];
	xor.b32  	%r329, %r329, %r236;
	ld.global.u32 	%r237, [%rd6+108];
	xor.b32  	%r328, %r328, %r237;
	ld.global.u32 	%r238, [%rd6+112];
	xor.b32  	%r327, %r327, %r238;
	ld.global.u32 	%r239, [%rd6+116];
	xor.b32  	%r326, %r326, %r239;
$L__BB0_18:
	and.b32  	%r241, %r196, 64;
	setp.eq.s32 	%p10, %r241, 0;
	@%p10 bra 	$L__BB0_20;
	ld.global.u32 	%r242, [%rd6+120];
	xor.b32  	%r330, %r330, %r242;
	ld.global.u32 	%r243, [%rd6+124];
	xor.b32  	%r329, %r329, %r243;
	ld.global.u32 	%r244, [%rd6+128];
	xor.b32  	%r328, %r328, %r244;
	ld.global.u32 	%r245, [%rd6+132];
	xor.b32  	%r327, %r327, %r245;
	ld.global.u32 	%r246, [%rd6+136];
	xor.b32  	%r326, %r326, %r246;
$L__BB0_20:
	and.b32  	%r248, %r196, 128;
	setp.eq.s32 	%p11, %r248, 0;
	@%p11 bra 	$L__BB0_22;
	ld.global.u32 	%r249, [%rd6+140];
	xor.b32  	%r330, %r330, %r249;
	ld.global.u32 	%r250, [%rd6+144];
	xor.b32  	%r329, %r329, %r250;
	ld.global.u32 	%r251, [%rd6+148];
	xor.b32  	%r328, %r328, %r251;
	ld.global.u32 	%r252, [%rd6+152];
	xor.b32  	%r327, %r327, %r252;
	ld.global.u32 	%r253, [%rd6+156];
	xor.b32  	%r326, %r326, %r253;
$L__BB0_22:
	and.b32  	%r255, %r196, 256;
	setp.eq.s32 	%p12, %r255, 0;
	@%p12 bra 	$L__BB0_24;
	ld.global.u32 	%r256, [%rd6+160];
	xor.b32  	%r330, %r330, %r256;
	ld.global.u32 	%r257, [%rd6+164];
	xor.b32  	%r329, %r329, %r257;
	ld.global.u32 	%r258, [%rd6+168];
	xor.b32  	%r328, %r328, %r258;
	ld.global.u32 	%r259, [%rd6+172];
	xor.b32  	%r327, %r327, %r259;
	ld.global.u32 	%r260, [%rd6+176];
	xor.b32  	%r326, %r326, %r260;
$L__BB0_24:
	and.b32  	%r262, %r196, 512;
	setp.eq.s32 	%p13, %r262, 0;
	@%p13 bra 	$L__BB0_26;
	ld.global.u32 	%r263, [%rd6+180];
	xor.b32  	%r330, %r330, %r263;
	ld.global.u32 	%r264, [%rd6+184];
	xor.b32  	%r329, %r329, %r264;
	ld.global.u32 	%r265, [%rd6+188];
	xor.b32  	%r328, %r328, %r265;
	ld.global.u32 	%r266, [%rd6+192];
	xor.b32  	%r327, %r327, %r266;
	ld.global.u32 	%r267, [%rd6+196];
	xor.b32  	%r326, %r326, %r267;
$L__BB0_26:
	and.b32  	%r269, %r196, 1024;
	setp.eq.s32 	%p14, %r269, 0;
	@%p14 bra 	$L__BB0_28;
	ld.global.u32 	%r270, [%rd6+200];
	xor.b32  	%r330, %r330, %r270;
	ld.global.u32 	%r271, [%rd6+204];
	xor.b32  	%r329, %r329, %r271;
	ld.global.u32 	%r272, [%rd6+208];
	xor.b32  	%r328, %r328, %r272;
	ld.global.u32 	%r273, [%rd6+212];
	xor.b32  	%r327, %r327, %r273;
	ld.global.u32 	%r274, [%rd6+216];
	xor.b32  	%r326, %r326, %r274;
$L__BB0_28:
	and.b32  	%r276, %r196, 2048;
	setp.eq.s32 	%p15, %r276, 0;
	@%p15 bra 	$L__BB0_30;
	ld.global.u32 	%r277, [%rd6+220];
	xor.b32  	%r330, %r330, %r277;
	ld.global.u32 	%r278, [%rd6+224];
	xor.b32  	%r329, %r329, %r278;
	ld.global.u32 	%r279, [%rd6+228];
	xor.b32  	%r328, %r328, %r279;
	ld.global.u32 	%r280, [%rd6+232];
	xor.b32  	%r327, %r327, %r280;
	ld.global.u32 	%r281, [%rd6+236];
	xor.b32  	%r326, %r326, %r281;
$L__BB0_30:
	and.b32  	%r283, %r196, 4096;
	setp.eq.s32 	%p16, %r283, 0;
	@%p16 bra 	$L__BB0_32;
	ld.global.u32 	%r284, [%rd6+240];
	xor.b32  	%r330, %r330, %r284;
	ld.global.u32 	%r285, [%rd6+244];
	xor.b32  	%r329, %r329, %r285;
	ld.global.u32 	%r286, [%rd6+248];
	xor.b32  	%r328, %r328, %r286;
	ld.global.u32 	%r287, [%rd6+252];
	xor.b32  	%r327, %r327, %r287;
	ld.global.u32 	%r288, [%rd6+256];
	xor.b32  	%r326, %r326, %r288;
$L__BB0_32:
	and.b32  	%r290, %r196, 8192;
	setp.eq.s32 	%p17, %r290, 0;
	@%p17 bra 	$L__BB0_34;
	ld.global.u32 	%r291, [%rd6+260];
	xor.b32  	%r330, %r330, %r291;
	ld.global.u32 	%r292, [%rd6+264];
	xor.b32  	%r329, %r329, %r292;
	ld.global.u32 	%r293, [%rd6+268];
	xor.b32  	%r328, %r328, %r293;
	ld.global.u32 	%r294, [%rd6+272];
	xor.b32  	%r327, %r327, %r294;
	ld.global.u32 	%r295, [%rd6+276];
	xor.b32  	%r326, %r326, %r295;
$L__BB0_34:
	and.b32  	%r297, %r196, 16384;
	setp.eq.s32 	%p18, %r297, 0;
	@%p18 bra 	$L__BB0_36;
	ld.global.u32 	%r298, [%rd6+280];
	xor.b32  	%r330, %r330, %r298;
	ld.global.u32 	%r299, [%rd6+284];
	xor.b32  	%r329, %r329, %r299;
	ld.global.u32 	%r300, [%rd6+288];
	xor.b32  	%r328, %r328, %r300;
	ld.global.u32 	%r301, [%rd6+292];
	xor.b32  	%r327, %r327, %r301;
	ld.global.u32 	%r302, [%rd6+296];
	xor.b32  	%r326, %r326, %r302;
$L__BB0_36:
	and.b32  	%r304, %r196, 32768;
	setp.eq.s32 	%p19, %r304, 0;
	@%p19 bra 	$L__BB0_38;
	ld.global.u32 	%r305, [%rd6+300];
	xor.b32  	%r330, %r330, %r305;
	ld.global.u32 	%r306, [%rd6+304];
	xor.b32  	%r329, %r329, %r306;
	ld.global.u32 	%r307, [%rd6+308];
	xor.b32  	%r328, %r328, %r307;
	ld.global.u32 	%r308, [%rd6+312];
	xor.b32  	%r327, %r327, %r308;
	ld.global.u32 	%r309, [%rd6+316];
	xor.b32  	%r326, %r326, %r309;
$L__BB0_38:
	add.s32 	%r325, %r325, 16;
	setp.ne.s32 	%p20, %r325, 32;
	@%p20 bra 	$L__BB0_6;
	mad.lo.s32 	%r310, %r319, -31, %r11;
	add.s32 	%r319, %r310, 1;
	setp.ne.s32 	%p21, %r319, 5;
	@%p21 bra 	$L__BB0_5;
	st.global.u32 	[%rd2+4], %r330;
	st.global.u32 	[%rd2+8], %r329;
	st.global.u32 	[%rd2+12], %r328;
	st.global.u32 	[%rd2+16], %r327;
	st.global.u32 	[%rd2+20], %r326;
	add.s32 	%r313, %r313, 1;
	setp.lt.u32 	%p22, %r313, %r2;
	@%p22 bra 	$L__BB0_4;
$L__BB0_41:
	shr.u64 	%rd7, %rd17, 2;
	add.s32 	%r312, %r312, 1;
	setp.gt.u64 	%p23, %rd17, 3;
	mov.u64 	%rd17, %rd7;
	@%p23 bra 	$L__BB0_2;
$L__BB0_42:
	mov.b32 	%r311, 0;
	st.global.v2.u32 	[%rd2+24], {%r311, %r311};
	st.global.u32 	[%rd2+32], %r311;
	mov.b64 	%rd16, 0;
	st.global.u64 	[%rd2+40], %rd16;
	ret;

}
	// .globl	_Z15generate_kernelPjP17curandStateXORWOW
.visible .entry _Z15generate_kernelPjP17curandStateXORWOW(
	.param .u64 .ptr .align 1 _Z15generate_kernelPjP17curandStateXORWOW_param_0,
	.param .u64 .ptr .align 1 _Z15generate_kernelPjP17curandStateXORWOW_param_1
)
{
	.reg .b32 	%r<21>;
	.reg .b64 	%rd<9>;

	ld.param.u64 	%rd1, [_Z15generate_kernelPjP17curandStateXORWOW_param_0];
	ld.param.u64 	%rd2, [_Z15generate_kernelPjP17curandStateXORWOW_param_1];
	cvta.to.global.u64 	%rd3, %rd1;
	cvta.to.global.u64 	%rd4, %rd2;
	mov.u32 	%r1, %ctaid.x;
	mov.u32 	%r2, %ntid.x;
	mov.u32 	%r3, %tid.x;
	mad.lo.s32 	%r4, %r1, %r2, %r3;
	mul.wide.s32 	%rd5, %r4, 48;
	add.s64 	%rd6, %rd4, %rd5;
	ld.global.v2.u32 	{%r5, %r6}, [%rd6];
	shr.u32 	%r7, %r6, 2;
	xor.b32  	%r8, %r7, %r6;
	ld.global.v2.u32 	{%r9, %r10}, [%rd6+8];
	ld.global.v2.u32 	{%r11, %r12}, [%rd6+16];
	st.global.v2.u32 	[%rd6+8], {%r10, %r11};
	shl.b32 	%r13, %r12, 4;
	shl.b32 	%r14, %r8, 1;
	xor.b32  	%r15, %r14, %r13;
	xor.b32  	%r16, %r15, %r8;
	xor.b32  	%r17, %r16, %r12;
	st.global.v2.u32 	[%rd6+16], {%r12, %r17};
	add.s32 	%r18, %r5, 362437;
	st.global.v2.u32 	[%rd6], {%r18, %r9};
	add.s32 	%r19, %r17, %r18;
	and.b32  	%r20, %r19, 255;
	mul.wide.s32 	%rd7, %r4, 4;
	add.s64 	%rd8, %rd3, %rd7;
	st.global.u32 	[%rd8], %r20;
	ret;

}
	// .globl	_Z23generate_uniform_kernelPfP17curandStateXORWOW
.visible .entry _Z23generate_uniform_kernelPfP17curandStateXORWOW(
	.param .u64 .ptr .align 1 _Z23generate_uniform_kernelPfP17curandStateXORWOW_param_0,
	.param .u64 .ptr .align 1 _Z23generate_uniform_kernelPfP17curandStateXORWOW_param_1
)
{
	.reg .b32 	%r<20>;
	.reg .b32 	%f<3>;
	.reg .b64 	%rd<9>;

	ld.param.u64 	%rd1, [_Z23generate_uniform_kernelPfP17curandStateXORWOW_param_0];
	ld.param.u64 	%rd2, [_Z23generate_uniform_kernelPfP17curandStateXORWOW_param_1];
	cvta.to.global.u64 	%rd3, %rd1;
	cvta.to.global.u64 	%rd4, %rd2;
	mov.u32 	%r1, %ctaid.x;
	mov.u32 	%r2, %ntid.x;
	mov.u32 	%r3, %tid.x;
	mad.lo.s32 	%r4, %r1, %r2, %r3;
	mul.wide.s32 	%rd5, %r4, 48;
	add.s64 	%rd6, %rd4, %rd5;
	ld.global.v2.u32 	{%r5, %r6}, [%rd6];
	shr.u32 	%r7, %r6, 2;
	xor.b32  	%r8, %r7, %r6;
	ld.global.v2.u32 	{%r9, %r10}, [%rd6+8];
	ld.global.v2.u32 	{%r11, %r12}, [%rd6+16];
	st.global.v2.u32 	[%rd6+8], {%r10, %r11};
	shl.b32 	%r13, %r12, 4;
	shl.b32 	%r14, %r8, 1;
	xor.b32  	%r15, %r14, %r13;
	xor.b32  	%r16, %r15, %r8;
	xor.b32  	%r17, %r16, %r12;
	st.global.v2.u32 	[%rd6+16], {%r12, %r17};
	add.s32 	%r18, %r5, 362437;
	st.global.v2.u32 	[%rd6], {%r18, %r9};
	add.s32 	%r19, %r17, %r18;
	cvt.rn.f32.u32 	%f1, %r19;
	fma.rn.f32 	%f2, %f1, 0f2F800000, 0f2F000000;
	mul.wide.s32 	%rd7, %r4, 4;
	add.s64 	%rd8, %rd3, %rd7;
	st.global.f32 	[%rd8], %f2;
	ret;

}


// ===== COMPILED SASS (sm_100) =====

	.target	sm_100

	.elftype	@"ET_EXEC"


//--------------------- .note.nv.tkinfo           --------------------------
	.section	.note.nv.tkinfo,"",@"SHT_NOTE"
	.sectionflags	@"SHF_NOTE_NV_TKINFO"
	.tkinfo
        /*0018*/ 	.word	0x00000002
        /*0030*/ 	.string	""
        /*0030*/ 	.string	"ptxas"
        /*0030*/ 	.string	"Cuda compilation tools, release 13.0, V13.0.88"
        /*0030*/ 	.string	"Build cuda_13.0.r13.0/compiler.36424714_0"
        /*0030*/ 	.string	"-arch sm_100 -m 64 "



//--------------------- .note.nv.cuinfo           --------------------------
	.section	.note.nv.cuinfo,"",@"SHT_NOTE"
	.sectionflags	@"SHF_NOTE_NV_CUINFO"
        /*0018*/ 	.short	0x0002
        /*001a*/ 	.short	0x0064
        /*001c*/ 	.short	0x0082
	.zero		2


//--------------------- .nv.info                  --------------------------
	.section	.nv.info,"",@"SHT_CUDA_INFO"
	.align	4


	//----- nvinfo : EIATTR_REGCOUNT
	.align		4
        /*0000*/ 	.byte	0x04, 0x2f
        /*0002*/ 	.short	(.L_10 - .L_9)
	.align		4
.L_9:
        /*0004*/ 	.word	index@(_Z12setup_kernelP17curandStateXORWOW)
        /*0008*/ 	.word	0x0000001f


	//----- nvinfo : EIATTR_FRAME_SIZE
	.align		4
.L_10:
        /*000c*/ 	.byte	0x04, 0x11
        /*000e*/ 	.short	(.L_12 - .L_11)
	.align		4
.L_11:
        /*0010*/ 	.word	index@(_Z12setup_kernelP17curandStateXORWOW)
        /*0014*/ 	.word	0x00000000


	//----- nvinfo : EIATTR_REGCOUNT
	.align		4
.L_12:
        /*0018*/ 	.byte	0x04, 0x2f
        /*001a*/ 	.short	(.L_14 - .L_13)
	.align		4
.L_13:
        /*001c*/ 	.word	index@(_Z15generate_kernelPjP17curandStateXORWOW)
        /*0020*/ 	.word	0x00000012


	//----- nvinfo : EIATTR_FRAME_SIZE
	.align		4
.L_14:
        /*0024*/ 	.byte	0x04, 0x11
        /*0026*/ 	.short	(.L_16 - .L_15)
	.align		4
.L_15:
        /*0028*/ 	.word	index@(_Z15generate_kernelPjP17curandStateXORWOW)
        /*002c*/ 	.word	0x00000000


	//----- nvinfo : EIATTR_REGCOUNT
	.align		4
.L_16:
        /*0030*/ 	.byte	0x04, 0x2f
        /*0032*/ 	.short	(.L_18 - .L_17)
	.align		4
.L_17:
        /*0034*/ 	.word	index@(_Z23generate_uniform_kernelPfP17curandStateXORWOW)
        /*0038*/ 	.word	0x00000016


	//----- nvinfo : EIATTR_FRAME_SIZE
	.align		4
.L_18:
        /*003c*/ 	.byte	0x04, 0x11
        /*003e*/ 	.short	(.L_20 - .L_19)
	.align		4
.L_19:
        /*0040*/ 	.word	index@(_Z23generate_uniform_kernelPfP17curandStateXORWOW)
        /*0044*/ 	.word	0x00000000


	//----- nvinfo : EIATTR_MIN_STACK_SIZE
	.align		4
.L_20:
        /*0048*/ 	.byte	0x04, 0x12
        /*004a*/ 	.short	(.L_22 - .L_21)
	.align		4
.L_21:
        /*004c*/ 	.word	index@(_Z23generate_uniform_kernelPfP17curandStateXORWOW)
        /*0050*/ 	.word	0x00000000


	//----- nvinfo : EIATTR_MIN_STACK_SIZE
	.align		4
.L_22:
        /*0054*/ 	.byte	0x04, 0x12
        /*0056*/ 	.short	(.L_24 - .L_23)
	.align		4
.L_23:
        /*0058*/ 	.word	index@(_Z15generate_kernelPjP17curandStateXORWOW)
        /*005c*/ 	.word	0x00000000


	//----- nvinfo : EIATTR_MIN_STACK_SIZE
	.align		4
.L_24:
        /*0060*/ 	.byte	0x04, 0x12
        /*0062*/ 	.short	(.L_26 - .L_25)
	.align		4
.L_25:
        /*0064*/ 	.word	index@(_Z12setup_kernelP17curandStateXORWOW)
        /*0068*/ 	.word	0x00000000
.L_26:


//--------------------- .nv.compat                --------------------------
	.section	.nv.compat,"",@"SHT_CUDA_COMPAT_INFO"
	.align	4
        /*0000*/ 	.byte	0x02, 0x09, 0x00, 0x00, 0x02, 0x02, 0x01, 0x00, 0x02, 0x05, 0x05, 0x00, 0x03, 0x07, 0x01, 0x01
        /*0010*/ 	.byte	0x02, 0x03, 0x00, 0x00, 0x02, 0x06, 0x01, 0x00, 0x04, 0x0b, 0x08, 0x00, 0x09, 0x00, 0x00, 0x00
        /*0020*/ 	.byte	0x00, 0x00, 0x00, 0x00


//--------------------- .nv.info._Z23generate_uniform_kernelPfP17curandStateXORWOW --------------------------
	.section	.nv.info._Z23generate_uniform_kernelPfP17curandStateXORWOW,"",@"SHT_CUDA_INFO"
	.sectionflags	@""
	.align	4


	//----- nvinfo : EIATTR_CUDA_API_VERSION
	.align		4
        /*0000*/ 	.byte	0x04, 0x37
        /*0002*/ 	.short	(.L_28 - .L_27)
.L_27:
        /*0004*/ 	.word	0x00000082


	//----- nvinfo : EIATTR_KPARAM_INFO
	.align		4
.L_28:
        /*0008*/ 	.byte	0x04, 0x17
        /*000a*/ 	.short	(.L_30 - .L_29)
.L_29:
        /*000c*/ 	.word	0x00000000
        /*0010*/ 	.short	0x0001
        /*0012*/ 	.short	0x0008
        /*0014*/ 	.byte	0x00, 0xf5, 0x21, 0x00


	//----- nvinfo : EIATTR_KPARAM_INFO
	.align		4
.L_30:
        /*0018*/ 	.byte	0x04, 0x17
        /*001a*/ 	.short	(.L_32 - .L_31)
.L_31:
        /*001c*/ 	.word	0x00000000
        /*0020*/ 	.short	0x0000
        /*0022*/ 	.short	0x0000
        /*0024*/ 	.byte	0x00, 0xf5, 0x21, 0x00


	//----- nvinfo : EIATTR_SPARSE_MMA_MASK
	.align		4
.L_32:
        /*0028*/ 	.byte	0x03, 0x50
        /*002a*/ 	.short	0x0000


	//----- nvinfo : EIATTR_MAXREG_COUNT
	.align		4
        /*002c*/ 	.byte	0x03, 0x1b
        /*002e*/ 	.short	0x00ff


	//----- nvinfo : EIATTR_MERCURY_ISA_VERSION
	.align		4
        /*0030*/ 	.byte	0x03, 0x5f
        /*0032*/ 	.short	0x0101


	//----- nvinfo : EIATTR_VRC_CTA_INIT_COUNT
	.align		4
        /*0034*/ 	.byte	0x02, 0x4a
	.zero		1
	.zero		1


	//----- nvinfo : EIATTR_EXIT_INSTR_OFFSETS
	.align		4
        /*0038*/ 	.byte	0x04, 0x1c
        /*003a*/ 	.short	(.L_34 - .L_33)


	//   ....[0]....
.L_33:
        /*003c*/ 	.word	0x00000200


	//----- nvinfo : EIATTR_CBANK_PARAM_SIZE
	.align		4
.L_34:
        /*0040*/ 	.byte	0x03, 0x19
        /*0042*/ 	.short	0x0010


	//----- nvinfo : EIATTR_PARAM_CBANK
	.align		4
        /*0044*/ 	.byte	0x04, 0x0a
        /*0046*/ 	.short	(.L_36 - .L_35)
	.align		4
.L_35:
        /*0048*/ 	.word	index@(.nv.constant0._Z23generate_uniform_kernelPfP17curandStateXORWOW)
        /*004c*/ 	.short	0x0380
        /*004e*/ 	.short	0x0010


	//----- nvinfo : EIATTR_SW_WAR
	.align		4
.L_36:
        /*0050*/ 	.byte	0x04, 0x36
        /*0052*/ 	.short	(.L_38 - .L_37)
.L_37:
        /*0054*/ 	.word	0x00000008
.L_38:


//--------------------- .nv.info._Z15generate_kernelPjP17curandStateXORWOW --------------------------
	.section	.nv.info._Z15generate_kernelPjP17curandStateXORWOW,"",@"SHT_CUDA_INFO"
	.sectionflags	@""
	.align	4


	//----- nvinfo : EIATTR_CUDA_API_VERSION
	.align		4
        /*0000*/ 	.byte	0x04, 0x37
        /*0002*/ 	.short	(.L_40 - .L_39)
.L_39:
        /*0004*/ 	.word	0x00000082


	//----- nvinfo : EIATTR_KPARAM_INFO
	.align		4
.L_40:
        /*0008*/ 	.byte	0x04, 0x17
        /*000a*/ 	.short	(.L_42 - .L_41)
.L_41:
        /*000c*/ 	.word	0x00000000
        /*0010*/ 	.short	0x0001
        /*0012*/ 	.short	0x0008
        /*0014*/ 	.byte	0x00, 0xf5, 0x21, 0x00


	//----- nvinfo : EIATTR_KPARAM_INFO
	.align		4
.L_42:
        /*0018*/ 	.byte	0x04, 0x17
        /*001a*/ 	.short	(.L_44 - .L_43)
.L_43:
        /*001c*/ 	.word	0x00000000
        /*0020*/ 	.short	0x0000
        /*0022*/ 	.short	0x0000
        /*0024*/ 	.byte	0x00, 0xf5, 0x21, 0x00


	//----- nvinfo : EIATTR_SPARSE_MMA_MASK
	.align		4
.L_44:
        /*0028*/ 	.byte	0x03, 0x50
        /*002a*/ 	.short	0x0000


	//----- nvinfo : EIATTR_MAXREG_COUNT
	.align		4
        /*002c*/ 	.byte	0x03, 0x1b
        /*002e*/ 	.short	0x00ff


	//----- nvinfo : EIATTR_MERCURY_ISA_VERSION
	.align		4
        /*0030*/ 	.byte	0x03, 0x5f
        /*0032*/ 	.short	0x0101


	//----- nvinfo : EIATTR_VRC_CTA_INIT_COUNT
	.align		4
        /*0034*/ 	.byte	0x02, 0x4a
	.zero		1
	.zero		1


	//----- nvinfo : EIATTR_EXIT_INSTR_OFFSETS
	.align		4
        /*0038*/ 	.byte	0x04, 0x1c
        /*003a*/ 	.short	(.L_46 - .L_45)


	//   ....[0]....
.L_45:
        /*003c*/ 	.word	0x000001e0


	//----- nvinfo : EIATTR_CBANK_PARAM_SIZE
	.align		4
.L_46:
        /*0040*/ 	.byte	0x03, 0x19
        /*0042*/ 	.short	0x0010


	//----- nvinfo : EIATTR_PARAM_CBANK
	.align		4
        /*0044*/ 	.byte	0x04, 0x0a
        /*0046*/ 	.short	(.L_48 - .L_47)
	.align		4
.L_47:
        /*0048*/ 	.word	index@(.nv.constant0._Z15generate_kernelPjP17curandStateXORWOW)
        /*004c*/ 	.short	0x0380
        /*004e*/ 	.short	0x0010


	//----- nvinfo : EIATTR_SW_WAR
	.align		4
.L_48:
        /*0050*/ 	.byte	0x04, 0x36
        /*0052*/ 	.short	(.L_50 - .L_49)
.L_49:
        /*0054*/ 	.word	0x00000008
.L_50:


//--------------------- .nv.info._Z12setup_kernelP17curandStateXORWOW --------------------------
	.section	.nv.info._Z12setup_kernelP17curandStateXORWOW,"",@"SHT_CUDA_INFO"
	.sectionflags	@""
	.align	4


	//----- nvinfo : EIATTR_CUDA_API_VERSION
	.align		4
        /*0000*/ 	.byte	0x04, 0x37
        /*0002*/ 	.short	(.L_52 - .L_51)
.L_51:
        /*0004*/ 	.word	0x00000082


	//----- nvinfo : EIATTR_KPARAM_INFO
	.align		4
.L_52:
        /*0008*/ 	.byte	0x04, 0x17
        /*000a*/ 	.short	(.L_54 - .L_53)
.L_53:
        /*000c*/ 	.word	0x00000000
        /*0010*/ 	.short	0x0000
        /*0012*/ 	.short	0x0000
        /*0014*/ 	.byte	0x00, 0xf5, 0x21, 0x00


	//----- nvinfo : EIATTR_SPARSE_MMA_MASK
	.align		4
.L_54:
        /*0018*/ 	.byte	0x03, 0x50
        /*001a*/ 	.short	0x0000


	//----- nvinfo : EIATTR_MAXREG_COUNT
	.align		4
        /*001c*/ 	.byte	0x03, 0x1b
        /*001e*/ 	.short	0x00ff


	//----- nvinfo : EIATTR_MERCURY_ISA_VERSION
	.align		4
        /*0020*/ 	.byte	0x03, 0x5f
        /*0022*/ 	.short	0x0101


	//----- nvinfo : EIATTR_VRC_CTA_INIT_COUNT
	.align		4
        /*0024*/ 	.byte	0x02, 0x4a
	.zero		1
	.zero		1


	//----- nvinfo : EIATTR_EXIT_INSTR_OFFSETS
	.align		4
        /*0028*/ 	.byte	0x04, 0x1c
        /*002a*/ 	.short	(.L_56 - .L_55)


	//   ....[0]....
.L_55:
        /*002c*/ 	.word	0x00000e80


	//----- nvinfo : EIATTR_CRS_STACK_SIZE
	.align		4
.L_56:
        /*0030*/ 	.byte	0x04, 0x1e
        /*0032*/ 	.short	(.L_58 - .L_57)
.L_57:
        /*0034*/ 	.word	0x00000000


	//----- nvinfo : EIATTR_CBANK_PARAM_SIZE
	.align		4
.L_58:
        /*0038*/ 	.byte	0x03, 0x19
        /*003a*/ 	.short	0x0008


	//----- nvinfo : EIATTR_PARAM_CBANK
	.align		4
        /*003c*/ 	.byte	0x04, 0x0a
        /*003e*/ 	.short	(.L_60 - .L_59)
	.align		4
.L_59:
        /*0040*/ 	.word	index@(.nv.constant0._Z12setup_kernelP17curandStateXORWOW)
        /*0044*/ 	.short	0x0380
        /*0046*/ 	.short	0x0008


	//----- nvinfo : EIATTR_SW_WAR
	.align		4
.L_60:
        /*0048*/ 	.byte	0x04, 0x36
        /*004a*/ 	.short	(.L_62 - .L_61)
.L_61:
        /*004c*/ 	.word	0x00000008
.L_62:


//--------------------- .nv.callgraph             --------------------------
	.section	.nv.callgraph,"",@"SHT_CUDA_CALLGRAPH"
	.align	4
	.sectionentsize	8
	.align		4
        /*0000*/ 	.word	0x00000000
	.align		4
        /*0004*/ 	.word	0xffffffff
	.align		4
        /*0008*/ 	.word	0x00000000
	.align		4
        /*000c*/ 	.word	0xfffffffe
	.align		4
        /*0010*/ 	.word	0x00000000
	.align		4
        /*0014*/ 	.word	0xfffffffd
	.align		4
        /*0018*/ 	.word	0x00000000
	.align		4
        /*001c*/ 	.word	0xfffffffc


//--------------------- .nv.constant4             --------------------------
	.section	.nv.constant4,"a",@progbits
	.align	8
	.align		8
.nv.constant4:
        /*0000*/ 	.dword	precalc_xorwow_matrix
	.align		8
        /*0008*/ 	.dword	precalc_xorwow_offset_matrix
	.align		8
        /*0010*/ 	.dword	mrg32k3aM1
	.align		8
        /*0018*/ 	.dword	mrg32k3aM2
	.align		8
        /*0020*/ 	.dword	mrg32k3aM1SubSeq
	.align		8
        /*0028*/ 	.dword	mrg32k3aM2SubSeq
	.align		8
        /*0030*/ 	.dword	mrg32k3aM1Seq
	.align		8
        /*0038*/ 	.dword	mrg32k3aM2Seq


//--------------------- .nv.constant3             --------------------------
	.section	.nv.constant3,"a",@progbits
	.align	8
.nv.constant3:
	.type		__cr_lgamma_table,@object
	.size		__cr_lgamma_table,(.L_8 - __cr_lgamma_table)
__cr_lgamma_table:
        /*0000*/ 	.byte	0x00, 0x00, 0x00, 0x00, 0x00, 0x00, 0x00, 0x00, 0x00, 0x00, 0x00, 0x00, 0x00, 0x00, 0x00, 0x00
        /*0010*/ 	.byte	0xef, 0x39, 0xfa, 0xfe, 0x42, 0x2e, 0xe6, 0x3f, 0x02, 0x20, 0x2a, 0xfa, 0x0b, 0xab, 0xfc, 0x3f
        /*0020*/ 	.byte	0xf9, 0x2c, 0x92, 0x7c, 0xa7, 0x6c, 0x09, 0x40, 0xc9, 0x79, 0x44, 0x3c, 0x64, 0x26, 0x13, 0x40
        /*0030*/ 	.byte	0xca, 0x01, 0xcf, 0x3a, 0x27, 0x51, 0x1a, 0x40, 0x30, 0xcc, 0x2d, 0xf3, 0xe1, 0x0c, 0x21, 0x40
        /*0040*/ 	.byte	0x0d, 0xb7, 0xfc, 0x82, 0x8e, 0x35, 0x25, 0x40
.L_8:


//--------------------- .text._Z23generate_uniform_kernelPfP17curandStateXORWOW --------------------------
	.section	.text._Z23generate_uniform_kernelPfP17curandStateXORWOW,"ax",@progbits
	.align	128
        .global         _Z23generate_uniform_kernelPfP17curandStateXORWOW
        .type           _Z23generate_uniform_kernelPfP17curandStateXORWOW,@function
        .size           _Z23generate_uniform_kernelPfP17curandStateXORWOW,(.L_x_11 - _Z23generate_uniform_kernelPfP17curandStateXORWOW)
        .other          _Z23generate_uniform_kernelPfP17curandStateXORWOW,@"STO_CUDA_ENTRY STV_DEFAULT"
_Z23generate_uniform_kernelPfP17curandStateXORWOW:
.text._Z23generate_uniform_kernelPfP17curandStateXORWOW:
[----:B------:R-:W-:Y:S01]  /*0000*/  LDC R1, c[0x0][0x37c] ;  /* 0x0000df00ff017b82 */ /* 0x000fe20000000800 */
[----:B------:R-:W0:Y:S07]  /*0010*/  S2R R0, SR_TID.X ;  /* 0x0000000000007919 */ /* 0x000e2e0000002100 */
[----:B------:R-:W0:Y:S01]  /*0020*/  S2UR UR6, SR_CTAID.X ;  /* 0x00000000000679c3 */ /* 0x000e220000002500 */
[----:B------:R-:W1:Y:S07]  /*0030*/  LDCU.64 UR4, c[0x0][0x358] ;  /* 0x00006b00ff0477ac */ /* 0x000e6e0008000a00 */
[----:B------:R-:W0:Y:S08]  /*0040*/  LDC R11, c[0x0][0x360] ;  /* 0x0000d800ff0b7b82 */ /* 0x000e300000000800 */
[----:B------:R-:W2:Y:S08]  /*0050*/  LDC.64 R2, c[0x0][0x388] ;  /* 0x0000e200ff027b82 */ /* 0x000eb00000000a00 */
[----:B------:R-:W3:Y:S01]  /*0060*/  LDC.64 R8, c[0x0][0x380] ;  /* 0x0000e000ff087b82 */ /* 0x000ee20000000a00 */
[----:B0-----:R-:W-:-:S04]  /*0070*/  IMAD R11, R11, UR6, R0 ;  /* 0x000000060b0b7c24 */ /* 0x001fc8000f8e0200 */
[----:B--2---:R-:W-:-:S05]  /*0080*/  IMAD.WIDE R2, R11, 0x30, R2 ;  /* 0x000000300b027825 */ /* 0x004fca00078e0202 */
[----:B-1----:R-:W2:Y:S04]  /*0090*/  LDG.E.64 R12, desc[UR4][R2.64] ;  /* 0x00000004020c7981 */ /* 0x002ea8000c1e1b00 */
[----:B------:R-:W4:Y:S04]  /*00a0*/  LDG.E.64 R6, desc[UR4][R2.64+0x10] ;  /* 0x0000100402067981 */ /* 0x000f28000c1e1b00 */
[----:B------:R-:W5:Y:S01]  /*00b0*/  LDG.E.64 R4, desc[UR4][R2.64+0x8] ;  /* 0x0000080402047981 */ /* 0x000f62000c1e1b00 */
[----:B------:R-:W-:Y:S02]  /*00c0*/  IMAD.MOV.U32 R15, RZ, RZ, 0x2f800000 ;  /* 0x2f800000ff0f7424 */ /* 0x000fe400078e00ff */
[----:B---3--:R-:W-:Y:S01]  /*00d0*/  IMAD.WIDE R8, R11, 0x4, R8 ;  /* 0x000000040b087825 */ /* 0x008fe200078e0208 */
[----:B--2---:R-:W-:-:S03]  /*00e0*/  SHF.R.U32.HI R0, RZ, 0x2, R13 ;  /* 0x00000002ff007819 */ /* 0x004fc6000001160d */
[----:B------:R-:W-:Y:S01]  /*00f0*/  VIADD R12, R12, 0x587c5 ;  /* 0x000587c50c0c7836 */ /* 0x000fe20000000000 */
[----:B------:R-:W-:Y:S01]  /*0100*/  LOP3.LUT R0, R0, R13, RZ, 0x3c, !PT ;  /* 0x0000000d00007212 */ /* 0x000fe200078e3cff */
[----:B----4-:R-:W-:Y:S01]  /*0110*/  IMAD.SHL.U32 R13, R7, 0x10, RZ ;  /* 0x00000010070d7824 */ /* 0x010fe200078e00ff */
[----:B------:R-:W-:Y:S01]  /*0120*/  MOV R17, R6 ;  /* 0x0000000600117202 */ /* 0x000fe20000000f00 */
[----:B------:R-:W-:Y:S01]  /*0130*/  IMAD.MOV.U32 R18, RZ, RZ, R7 ;  /* 0x000000ffff127224 */ /* 0x000fe200078e0007 */
[C---:B------:R-:W-:Y:S02]  /*0140*/  SHF.L.U32 R10, R0.reuse, 0x1, RZ ;  /* 0x00000001000a7819 */ /* 0x040fe400000006ff */
[----:B-----5:R-:W-:Y:S02]  /*0150*/  MOV R16, R5 ;  /* 0x0000000500107202 */ /* 0x020fe40000000f00 */
[----:B------:R-:W-:Y:S01]  /*0160*/  LOP3.LUT R10, R0, R10, R13, 0x96, !PT ;  /* 0x0000000a000a7212 */ /* 0x000fe200078e960d */
[----:B------:R-:W-:-:S02]  /*0170*/  IMAD.MOV.U32 R13, RZ, RZ, R4 ;  /* 0x000000ffff0d7224 */ /* 0x000fc400078e0004 */
[----:B------:R-:W-:Y:S01]  /*0180*/  STG.E.64 desc[UR4][R2.64+0x8], R16 ;  /* 0x0000081002007986 */ /* 0x000fe2000c101b04 */
[----:B------:R-:W-:-:S03]  /*0190*/  LOP3.LUT R19, R10, R7, RZ, 0x3c, !PT ;  /* 0x000000070a137212 */ /* 0x000fc600078e3cff */
[----:B------:R-:W-:Y:S01]  /*01a0*/  STG.E.64 desc[UR4][R2.64], R12 ;  /* 0x0000000c02007986 */ /* 0x000fe2000c101b04 */
[----:B------:R-:W-:-:S03]  /*01b0*/  IADD3 R0, PT, PT, R19, R12, RZ ;  /* 0x0000000c13007210 */ /* 0x000fc60007ffe0ff */
[----:B------:R-:W-:Y:S01]  /*01c0*/  STG.E.64 desc[UR4][R2.64+0x10], R18 ;  /* 0x0000101202007986 */ /* 0x000fe2000c101b04 */
[----:B------:R-:W-:-:S05]  /*01d0*/  I2FP.F32.U32 R0, R0 ;  /* 0x0000000000007245 */ /* 0x000fca0000201000 */
[----:B------:R-:W-:-:S05]  /*01e0*/  FFMA R15, R0, R15, 1.1641532182693481445e-10 ;  /* 0x2f000000000f7423 */ /* 0x000fca000000000f */
[----:B------:R-:W-:Y:S01]  /*01f0*/  STG.E desc[UR4][R8.64], R15 ;  /* 0x0000000f08007986 */ /* 0x000fe2000c101904 */
[----:B------:R-:W-:Y:S05]  /*0200*/  EXIT ;  /* 0x000000000000794d */ /* 0x000fea0003800000 */
.L_x_0:
[----:B------:R-:W-:-:S00]  /*0210*/  BRA `(.L_x_0) ;  /* 0xfffffffc00fc7947 */ /* 0x000fc0000383ffff */
[----:B------:R-:W-:-:S00]  /*0220*/  NOP ;  /* 0x0000000000007918 */ /* 0x000fc00000000000 */
        /* <DEDUP_REMOVED lines=13> */
.L_x_11:


//--------------------- .text._Z15generate_kernelPjP17curandStateXORWOW --------------------------
	.section	.text._Z15generate_kernelPjP17curandStateXORWOW,"ax",@progbits
	.align	128
        .global         _Z15generate_kernelPjP17curandStateXORWOW
        .type           _Z15generate_kernelPjP17curandStateXORWOW,@function
        .size           _Z15generate_kernelPjP17curandStateXORWOW,(.L_x_12 - _Z15generate_kernelPjP17curandStateXORWOW)
        .other          _Z15generate_kernelPjP17curandStateXORWOW,@"STO_CUDA_ENTRY STV_DEFAULT"
_Z15generate_kernelPjP17curandStateXORWOW:
.text._Z15generate_kernelPjP17curandStateXORWOW:
        /* <DEDUP_REMOVED lines=12> */
[----:B---3--:R-:W-:Y:S01]  /*00c0*/  IMAD.WIDE R8, R11, 0x4, R8 ;  /* 0x000000040b087825 */ /* 0x008fe200078e0208 */
[----:B--2---:R-:W-:-:S02]  /*00d0*/  SHF.R.U32.HI R0, RZ, 0x2, R13 ;  /* 0x00000002ff007819 */ /* 0x004fc4000001160d */
[----:B------:R-:W-:Y:S02]  /*00e0*/  IADD3 R12, PT, PT, R12, 0x587c5, RZ ;  /* 0x000587c50c0c7810 */ /* 0x000fe40007ffe0ff */
[----:B------:R-:W-:Y:S01]  /*00f0*/  LOP3.LUT R0, R0, R13, RZ, 0x3c, !PT ;  /* 0x0000000d00007212 */ /* 0x000fe200078e3cff */
[----:B----4-:R-:W-:Y:S02]  /*0100*/  IMAD.SHL.U32 R13, R5, 0x10, RZ ;  /* 0x00000010050d7824 */ /* 0x010fe400078e00ff */
[----:B------:R-:W-:Y:S02]  /*0110*/  IMAD.MOV.U32 R11, RZ, RZ, R4 ;  /* 0x000000ffff0b7224 */ /* 0x000fe400078e0004 */
[----:B------:R-:W-:Y:S02]  /*0120*/  IMAD.SHL.U32 R10, R0, 0x2, RZ ;  /* 0x00000002000a7824 */ /* 0x000fe400078e00ff */
[----:B------:R-:W-:-:S03]  /*0130*/  IMAD.MOV.U32 R14, RZ, RZ, R5 ;  /* 0x000000ffff0e7224 */ /* 0x000fc600078e0005 */
[----:B------:R-:W-:Y:S01]  /*0140*/  LOP3.LUT R10, R0, R10, R13, 0x96, !PT ;  /* 0x0000000a000a7212 */ /* 0x000fe200078e960d */
[----:B-----5:R-:W-:-:S03]  /*0150*/  IMAD.MOV.U32 R13, RZ, RZ, R6 ;  /* 0x000000ffff0d7224 */ /* 0x020fc600078e0006 */
[----:B------:R-:W-:Y:S02]  /*0160*/  LOP3.LUT R15, R10, R5, RZ, 0x3c, !PT ;  /* 0x000000050a0f7212 */ /* 0x000fe400078e3cff */
[----:B------:R-:W-:Y:S01]  /*0170*/  MOV R10, R7 ;  /* 0x00000007000a7202 */ /* 0x000fe20000000f00 */
[----:B------:R-:W-:Y:S01]  /*0180*/  STG.E.64 desc[UR4][R2.64], R12 ;  /* 0x0000000c02007986 */ /* 0x000fe2000c101b04 */
[----:B------:R-:W-:-:S03]  /*0190*/  IADD3 R0, PT, PT, R15, R12, RZ ;  /* 0x0000000c0f007210 */ /* 0x000fc60007ffe0ff */
[----:B------:R-:W-:Y:S01]  /*01a0*/  STG.E.64 desc[UR4][R2.64+0x10], R14 ;  /* 0x0000100e02007986 */ /* 0x000fe2000c101b04 */
[----:B------:R-:W-:-:S03]  /*01b0*/  LOP3.LUT R5, R0, 0xff, RZ, 0xc0, !PT ;  /* 0x000000ff00057812 */ /* 0x000fc600078ec0ff */
[----:B------:R-:W-:Y:S04]  /*01c0*/  STG.E.64 desc[UR4][R2.64+0x8], R10 ;  /* 0x0000080a02007986 */ /* 0x000fe8000c101b04 */
[----:B------:R-:W-:Y:S01]  /*01d0*/  STG.E desc[UR4][R8.64], R5 ;  /* 0x0000000508007986 */ /* 0x000fe2000c101904 */
[----:B------:R-:W-:Y:S05]  /*01e0*/  EXIT ;  /* 0x000000000000794d */ /* 0x000fea0003800000 */
.L_x_1:
        /* <DEDUP_REMOVED lines=9> */
.L_x_12:


//--------------------- .text._Z12setup_kernelP17curandStateXORWOW --------------------------
	.section	.text._Z12setup_kernelP17curandStateXORWOW,"ax",@progbits
	.align	128
        .global         _Z12setup_kernelP17curandStateXORWOW
        .type           _Z12setup_kernelP17curandStateXORWOW,@function
        .size           _Z12setup_kernelP17curandStateXORWOW,(.L_x_13 - _Z12setup_kernelP17curandStateXORWOW)
        .other          _Z12setup_kernelP17curandStateXORWOW,@"STO_CUDA_ENTRY STV_DEFAULT"
_Z12setup_kernelP17curandStateXORWOW:
.text._Z12setup_kernelP17curandStateXORWOW:
[----:B------:R-:W-:Y:S01]  /*0000*/  LDC R1, c[0x0][0x37c] ;  /* 0x0000df00ff017b82 */ /* 0x000fe20000000800 */
[----:B------:R-:W0:Y:S07]  /*0010*/  S2R R0, SR_TID.X ;  /* 0x0000000000007919 */ /* 0x000e2e0000002100 */
[----:B------:R-:W0:Y:S01]  /*0020*/  S2UR UR6, SR_CTAID.X ;  /* 0x00000000000679c3 */ /* 0x000e220000002500 */
[----:B------:R-:W1:Y:S01]  /*0030*/  LDCU.64 UR4, c[0x0][0x358] ;  /* 0x00006b00ff0477ac */ /* 0x000e620008000a00 */
[----:B------:R-:W-:Y:S01]  /*0040*/  IMAD.MOV.U32 R2, RZ, RZ, -0x7ffa8e76 ;  /* 0x8005718aff027424 */ /* 0x000fe200078e00ff */
[----:B------:R-:W-:Y:S01]  /*0050*/  BSSY.RECONVERGENT B0, `(.L_x_2) ;  /* 0x00000df000007945 */ /* 0x000fe20003800200 */
[----:B------:R-:W-:-:S02]  /*0060*/  IMAD.MOV.U32 R3, RZ, RZ, -0x52959d79 ;  /* 0xad6a6287ff037424 */ /* 0x000fc400078e00ff */
[----:B------:R-:W-:Y:S02]  /*0070*/  IMAD.MOV.U32 R4, RZ, RZ, -0x4c6b3f69 ;  /* 0xb394c097ff047424 */ /* 0x000fe400078e00ff */
[----:B------:R-:W0:Y:S01]  /*0080*/  LDC R13, c[0x0][0x360] ;  /* 0x0000d800ff0d7b82 */ /* 0x000e220000000800 */
[----:B------:R-:W-:Y:S02]  /*0090*/  IMAD.MOV.U32 R5, RZ, RZ, -0x75bd8fc ;  /* 0xf8a42704ff057424 */ /* 0x000fe400078e00ff */
[----:B------:R-:W-:Y:S02]  /*00a0*/  IMAD.MOV.U32 R8, RZ, RZ, -0x23270784 ;  /* 0xdcd8f87cff087424 */ /* 0x000fe400078e00ff */
[----:B------:R-:W-:-:S03]  /*00b0*/  IMAD.MOV.U32 R9, RZ, RZ, -0x59992b75 ;  /* 0xa666d48bff097424 */ /* 0x000fc600078e00ff */
[----:B------:R-:W2:Y:S01]  /*00c0*/  LDC.64 R6, c[0x0][0x380] ;  /* 0x0000e000ff067b82 */ /* 0x000ea20000000a00 */
[----:B0-----:R-:W-:-:S05]  /*00d0*/  IMAD R13, R13, UR6, R0 ;  /* 0x000000060d0d7c24 */ /* 0x001fca000f8e0200 */
[C---:B------:R-:W-:Y:S01]  /*00e0*/  ISETP.NE.AND P0, PT, R13.reuse, RZ, PT ;  /* 0x000000ff0d00720c */ /* 0x040fe20003f05270 */
[----:B--2---:R-:W-:-:S05]  /*00f0*/  IMAD.WIDE R6, R13, 0x30, R6 ;  /* 0x000000300d067825 */ /* 0x004fca00078e0206 */
[----:B-1----:R0:W-:Y:S04]  /*0100*/  STG.E.64 desc[UR4][R6.64], R2 ;  /* 0x0000000206007986 */ /* 0x0021e8000c101b04 */
[----:B------:R0:W-:Y:S04]  /*0110*/  STG.E.64 desc[UR4][R6.64+0x8], R4 ;  /* 0x0000080406007986 */ /* 0x0001e8000c101b04 */
[----:B------:R0:W-:Y:S01]  /*0120*/  STG.E.64 desc[UR4][R6.64+0x10], R8 ;  /* 0x0000100806007986 */ /* 0x0001e2000c101b04 */
[----:B------:R-:W-:Y:S05]  /*0130*/  @!P0 BRA `(.L_x_3) ;  /* 0x0000000c00408947 */ /* 0x000fea0003800000 */
[----:B------:R-:W-:Y:S01]  /*0140*/  SHF.R.S32.HI R0, RZ, 0x1f, R13 ;  /* 0x0000001fff007819 */ /* 0x000fe2000001140d */
[----:B------:R-:W-:-:S07]  /*0150*/  IMAD.MOV.U32 R12, RZ, RZ, RZ ;  /* 0x000000ffff0c7224 */ /* 0x000fce00078e00ff */
.L_x_9:
[----:B0-----:R-:W-:Y:S01]  /*0160*/  LOP3.LUT R2, R13, 0x3, RZ, 0xc0, !PT ;  /* 0x000000030d027812 */ /* 0x001fe200078ec0ff */
[----:B------:R-:W-:Y:S03]  /*0170*/  BSSY.RECONVERGENT B1, `(.L_x_4) ;  /* 0x00000c6000017945 */ /* 0x000fe60003800200 */
[----:B------:R-:W-:-:S04]  /*0180*/  ISETP.NE.U32.AND P0, PT, R2, RZ, PT ;  /* 0x000000ff0200720c */ /* 0x000fc80003f05070 */
[----:B------:R-:W-:-:S13]  /*0190*/  ISETP.NE.AND.EX P0, PT, RZ, RZ, PT, P0 ;  /* 0x000000ffff00720c */ /* 0x000fda0003f05300 */
[----:B------:R-:W-:Y:S05]  /*01a0*/  @!P0 BRA `(.L_x_5) ;  /* 0x0000000c00088947 */ /* 0x000fea0003800000 */
[----:B------:R-:W0:Y:S01]  /*01b0*/  LDC.64 R8, c[0x4][RZ] ;  /* 0x01000000ff087b82 */ /* 0x000e220000000a00 */
[----:B------:R-:W-:Y:S02]  /*01c0*/  IMAD.MOV.U32 R14, RZ, RZ, RZ ;  /* 0x000000ffff0e7224 */ /* 0x000fe400078e00ff */
[----:B0-----:R-:W-:-:S07]  /*01d0*/  IMAD.WIDE.U32 R8, R12, 0xc80, R8 ;  /* 0x00000c800c087825 */ /* 0x001fce00078e0008 */
.L_x_8:
[----:B0-----:R-:W-:Y:S01]  /*01e0*/  IMAD.MOV.U32 R15, RZ, RZ, RZ ;  /* 0x000000ffff0f7224 */ /* 0x001fe200078e00ff */
[----:B------:R-:W-:Y:S01]  /*01f0*/  CS2R R2, SRZ ;  /* 0x0000000000027805 */ /* 0x000fe2000001ff00 */
[----:B------:R-:W-:Y:S01]  /*0200*/  IMAD.MOV.U32 R17, RZ, RZ, RZ ;  /* 0x000000ffff117224 */ /* 0x000fe200078e00ff */
[----:B------:R-:W-:-:S07]  /*0210*/  CS2R R4, SRZ ;  /* 0x0000000000047805 */ /* 0x000fce000001ff00 */
.L_x_7:
[----:B------:R-:W-:-:S05]  /*0220*/  IMAD.WIDE.U32 R10, R17, 0x4, R6 ;  /* 0x00000004110a7825 */ /* 0x000fca00078e0006 */
[----:B------:R0:W5:Y:S01]  /*0230*/  LDG.E R16, desc[UR4][R10.64+0x4] ;  /* 0x000004040a107981 */ /* 0x000162000c1e1900 */
[----:B------:R-:W-:-:S07]  /*0240*/  IMAD.MOV.U32 R19, RZ, RZ, RZ ;  /* 0x000000ffff137224 */ /* 0x000fce00078e00ff */
.L_x_6:
[----:B-----5:R-:W-:Y:S01]  /*0250*/  SHF.R.U32.HI R24, RZ, R19, R16 ;  /* 0x00000013ff187219 */ /* 0x020fe20000011610 */
[----:B0-----:R-:W-:-:S03]  /*0260*/  IMAD.SHL.U32 R10, R17, 0x20, RZ ;  /* 0x00000020110a7824 */ /* 0x001fc600078e00ff */
[----:B------:R-:W-:Y:S01]  /*0270*/  LOP3.LUT R11, R24, 0x1, RZ, 0xc0, !PT ;  /* 0x00000001180b7812 */ /* 0x000fe200078ec0ff */
[----:B------:R-:W-:-:S03]  /*0280*/  IMAD.IADD R10, R10, 0x1, R19 ;  /* 0x000000010a0a7824 */ /* 0x000fc600078e0213 */
[----:B------:R-:W-:Y:S01]  /*0290*/  ISETP.NE.U32.AND P0, PT, R11, 0x1, PT ;  /* 0x000000010b00780c */ /* 0x000fe20003f05070 */
[----:B------:R-:W-:-:S03]  /*02a0*/  IMAD R11, R10, 0x5, RZ ;  /* 0x000000050a0b7824 */ /* 0x000fc600078e02ff */
[----:B------:R-:W-:Y:S01]  /*02b0*/  R2P PR, R24, 0x7e ;  /* 0x0000007e18007804 */ /* 0x000fe20000000000 */
[----:B------:R-:W-:-:S08]  /*02c0*/  IMAD.WIDE.U32 R10, R11, 0x4, R8 ;  /* 0x000000040b0a7825 */ /* 0x000fd000078e0008 */
[----:B------:R-:W2:Y:S04]  /*02d0*/  @!P0 LDG.E R18, desc[UR4][R10.64] ;  /* 0x000000040a128981 */ /* 0x000ea8000c1e1900 */
[----:B------:R-:W3:Y:S04]  /*02e0*/  @!P0 LDG.E R20, desc[UR4][R10.64+0x10] ;  /* 0x000010040a148981 */ /* 0x000ee8000c1e1900 */
[----:B------:R-:W4:Y:S04]  /*02f0*/  @P1 LDG.E R22, desc[UR4][R10.64+0x14] ;  /* 0x000014040a161981 */ /* 0x000f28000c1e1900 */
[----:B------:R-:W4:Y:S04]  /*0300*/  @P2 LDG.E R26, desc[UR4][R10.64+0x28] ;  /* 0x000028040a1a2981 */ /* 0x000f28000c1e1900 */
[----:B------:R-:W4:Y:S04]  /*0310*/  @!P0 LDG.E R21, desc[UR4][R10.64+0x4] ;  /* 0x000004040a158981 */ /* 0x000f28000c1e1900 */
[----:B------:R-:W4:Y:S04]  /*0320*/  @!P0 LDG.E R23, desc[UR4][R10.64+0xc] ;  /* 0x00000c040a178981 */ /* 0x000f28000c1e1900 */
[----:B------:R-:W4:Y:S04]  /*0330*/  @P1 LDG.E R25, desc[UR4][R10.64+0x18] ;  /* 0x000018040a191981 */ /* 0x000f28000c1e1900 */
[----:B------:R-:W4:Y:S04]  /*0340*/  @P3 LDG.E R28, desc[UR4][R10.64+0x3c] ;  /* 0x00003c040a1c3981 */ /* 0x000f28000c1e1900 */
[----:B------:R-:W4:Y:S01]  /*0350*/  @P6 LDG.E R27, desc[UR4][R10.64+0x7c] ;  /* 0x00007c040a1b6981 */ /* 0x000f22000c1e1900 */
[----:B--2---:R-:W-:-:S03]  /*0360*/  @!P0 LOP3.LUT R15, R15, R18, RZ, 0x3c, !PT ;  /* 0x000000120f0f8212 */ /* 0x004fc600078e3cff */
[----:B------:R-:W2:Y:S01]  /*0370*/  @!P0 LDG.E R18, desc[UR4][R10.64+0x8] ;  /* 0x000008040a128981 */ /* 0x000ea2000c1e1900 */
[----:B---3--:R-:W-:-:S03]  /*0380*/  @!P0 LOP3.LUT R3, R3, R20, RZ, 0x3c, !PT ;  /* 0x0000001403038212 */ /* 0x008fc600078e3cff */
[----:B------:R-:W3:Y:S01]  /*0390*/  @P1 LDG.E R20, desc[UR4][R10.64+0x24] ;  /* 0x000024040a141981 */ /* 0x000ee2000c1e1900 */
[----:B----4-:R-:W-:-:S03]  /*03a0*/  @P1 LOP3.LUT R15, R15, R22, RZ, 0x3c, !PT ;  /* 0x000000160f0f1212 */ /* 0x010fc600078e3cff */
[----:B------:R-:W4:Y:S01]  /*03b0*/  @P2 LDG.E R22, desc[UR4][R10.64+0x38] ;  /* 0x000038040a162981 */ /* 0x000f22000c1e1900 */
[----:B------:R-:W-:-:S03]  /*03c0*/  @P2 LOP3.LUT R15, R15, R26, RZ, 0x3c, !PT ;  /* 0x0000001a0f0f2212 */ /* 0x000fc600078e3cff */
[----:B------:R-:W4:Y:S01]  /*03d0*/  @P4 LDG.E R26, desc[UR4][R10.64+0x50] ;  /* 0x000050040a1a4981 */ /* 0x000f22000c1e1900 */
[----:B------:R-:W-:-:S03]  /*03e0*/  @!P0 LOP3.LUT R4, R4, R21, RZ, 0x3c, !PT ;  /* 0x0000001504048212 */ /* 0x000fc600078e3cff */
[----:B------:R-:W4:Y:S01]  /*03f0*/  @P1 LDG.E R21, desc[UR4][R10.64+0x20] ;  /* 0x000020040a151981 */ /* 0x000f22000c1e1900 */
[----:B------:R-:W-:-:S03]  /*0400*/  @!P0 LOP3.LUT R2, R2, R23, RZ, 0x3c, !PT ;  /* 0x0000001702028212 */ /* 0x000fc600078e3cff */
[----:B------:R-:W4:Y:S01]  /*0410*/  @P2 LDG.E R23, desc[UR4][R10.64+0x2c] ;  /* 0x00002c040a172981 */ /* 0x000f22000c1e1900 */
[----:B------:R-:W-:-:S03]  /*0420*/  @P1 LOP3.LUT R4, R4, R25, RZ, 0x3c, !PT ;  /* 0x0000001904041212 */ /* 0x000fc600078e3cff */
[----:B------:R-:W4:Y:S01]  /*0430*/  @P2 LDG.E R25, desc[UR4][R10.64+0x34] ;  /* 0x000034040a192981 */ /* 0x000f22000c1e1900 */
[----:B--2---:R-:W-:-:S03]  /*0440*/  @!P0 LOP3.LUT R5, R5, R18, RZ, 0x3c, !PT ;  /* 0x0000001205058212 */ /* 0x004fc600078e3cff */
[----:B------:R-:W2:Y:S01]  /*0450*/  @P1 LDG.E R18, desc[UR4][R10.64+0x1c] ;  /* 0x00001c040a121981 */ /* 0x000ea2000c1e1900 */
[----:B---3--:R-:W-:-:S03]  /*0460*/  @P1 LOP3.LUT R3, R3, R20, RZ, 0x3c, !PT ;  /* 0x0000001403031212 */ /* 0x008fc600078e3cff */
[----:B------:R-:W3:Y:S01]  /*0470*/  @P2 LDG.E R20, desc[UR4][R10.64+0x30] ;  /* 0x000030040a142981 */ /* 0x000ee2000c1e1900 */
[----:B----4-:R-:W-:-:S03]  /*0480*/  @P2 LOP3.LUT R3, R3, R22, RZ, 0x3c, !PT ;  /* 0x0000001603032212 */ /* 0x010fc600078e3cff */
[----:B------:R-:W4:Y:S01]  /*0490*/  @P3 LDG.E R22, desc[UR4][R10.64+0x4c] ;  /* 0x00004c040a163981 */ /* 0x000f22000c1e1900 */
[----:B------:R-:W-:-:S04]  /*04a0*/  @P3 LOP3.LUT R15, R15, R28, RZ, 0x3c, !PT ;  /* 0x0000001c0f0f3212 */ /* 0x000fc800078e3cff */
[----:B------:R-:W-:Y:S02]  /*04b0*/  @P4 LOP3.LUT R15, R15, R26, RZ, 0x3c, !PT ;  /* 0x0000001a0f0f4212 */ /* 0x000fe400078e3cff */
[----:B------:R-:W-:Y:S01]  /*04c0*/  @P1 LOP3.LUT R2, R2, R21, RZ, 0x3c, !PT ;  /* 0x0000001502021212 */ /* 0x000fe200078e3cff */
[----:B------:R-:W4:Y:S04]  /*04d0*/  @P5 LDG.E R26, desc[UR4][R10.64+0x64] ;  /* 0x000064040a1a5981 */ /* 0x000f28000c1e1900 */
[----:B------:R-:W4:Y:S01]  /*04e0*/  @P3 LDG.E R21, desc[UR4][R10.64+0x40] ;  /* 0x000040040a153981 */ /* 0x000f22000c1e1900 */
[----:B------:R-:W-:Y:S02]  /*04f0*/  @P2 LOP3.LUT R4, R4, R23, RZ, 0x3c, !PT ;  /* 0x0000001704042212 */ /* 0x000fe400078e3cff */
[----:B------:R-:W-:Y:S01]  /*0500*/  @P2 LOP3.LUT R2, R2, R25, RZ, 0x3c, !PT ;  /* 0x0000001902022212 */ /* 0x000fe200078e3cff */
[----:B------:R-:W4:Y:S04]  /*0510*/  @P3 LDG.E R23, desc[UR4][R10.64+0x48] ;  /* 0x000048040a173981 */ /* 0x000f28000c1e1900 */
[----:B------:R-:W4:Y:S01]  /*0520*/  @P4 LDG.E R25, desc[UR4][R10.64+0x54] ;  /* 0x000054040a194981 */ /* 0x000f22000c1e1900 */
[----:B--2---:R-:W-:-:S03]  /*0530*/  @P1 LOP3.LUT R5, R5, R18, RZ, 0x3c, !PT ;  /* 0x0000001205051212 */ /* 0x004fc600078e3cff */
[----:B------:R-:W2:Y:S01]  /*0540*/  @P3 LDG.E R18, desc[UR4][R10.64+0x44] ;  /* 0x000044040a123981 */ /* 0x000ea2000c1e1900 */
[----:B---3--:R-:W-:-:S03]  /*0550*/  @P2 LOP3.LUT R5, R5, R20, RZ, 0x3c, !PT ;  /* 0x0000001405052212 */ /* 0x008fc600078e3cff */
[----:B------:R-:W3:Y:S01]  /*0560*/  @P4 LDG.E R20, desc[UR4][R10.64+0x58] ;  /* 0x000058040a144981 */ /* 0x000ee2000c1e1900 */
[----:B----4-:R-:W-:-:S03]  /*0570*/  @P3 LOP3.LUT R3, R3, R22, RZ, 0x3c, !PT ;  /* 0x0000001603033212 */ /* 0x010fc600078e3cff */
[----:B------:R-:W4:Y:S01]  /*0580*/  @P4 LDG.E R22, desc[UR4][R10.64+0x60] ;  /* 0x000060040a164981 */ /* 0x000f22000c1e1900 */
[----:B------:R-:W-:Y:S02]  /*0590*/  LOP3.LUT P0, RZ, R24, 0x80, RZ, 0xc0, !PT ;  /* 0x0000008018ff7812 */ /* 0x000fe4000780c0ff */
[----:B------:R-:W-:Y:S02]  /*05a0*/  @P5 LOP3.LUT R15, R15, R26, RZ, 0x3c, !PT ;  /* 0x0000001a0f0f5212 */ /* 0x000fe400078e3cff */
[----:B------:R-:W4:Y:S01]  /*05b0*/  @P6 LDG.E R26, desc[UR4][R10.64+0x78] ;  /* 0x000078040a1a6981 */ /* 0x000f22000c1e1900 */
[----:B------:R-:W-:-:S03]  /*05c0*/  @P3 LOP3.LUT R4, R4, R21, RZ, 0x3c, !PT ;  /* 0x0000001504043212 */ /* 0x000fc600078e3cff */
[----:B------:R-:W4:Y:S01]  /*05d0*/  @P4 LDG.E R21, desc[UR4][R10.64+0x5c] ;  /* 0x00005c040a154981 */ /* 0x000f22000c1e1900 */
[----:B------:R-:W-:-:S03]  /*05e0*/  @P3 LOP3.LUT R2, R2, R23, RZ, 0x3c, !PT ;  /* 0x0000001702023212 */ /* 0x000fc600078e3cff */
[----:B------:R-:W4:Y:S01]  /*05f0*/  @P5 LDG.E R23, desc[UR4][R10.64+0x68] ;  /* 0x000068040a175981 */ /* 0x000f22000c1e1900 */
[----:B------:R-:W-:-:S03]  /*0600*/  @P4 LOP3.LUT R4, R4, R25, RZ, 0x3c, !PT ;  /* 0x0000001904044212 */ /* 0x000fc600078e3cff */
[----:B------:R-:W4:Y:S01]  /*0610*/  @P5 LDG.E R25, desc[UR4][R10.64+0x70] ;  /* 0x000070040a195981 */ /* 0x000f22000c1e1900 */
[----:B--2---:R-:W-:-:S03]  /*0620*/  @P3 LOP3.LUT R5, R5, R18, RZ, 0x3c, !PT ;  /* 0x0000001205053212 */ /* 0x004fc600078e3cff */
[----:B------:R-:W2:Y:S01]  /*0630*/  @P5 LDG.E R18, desc[UR4][R10.64+0x6c] ;  /* 0x00006c040a125981 */ /* 0x000ea2000c1e1900 */
[----:B---3--:R-:W-:-:S03]  /*0640*/  @P4 LOP3.LUT R5, R5, R20, RZ, 0x3c, !PT ;  /* 0x0000001405054212 */ /* 0x008fc600078e3cff */
[----:B------:R-:W3:Y:S01]  /*0650*/  @P5 LDG.E R20, desc[UR4][R10.64+0x74] ;  /* 0x000074040a145981 */ /* 0x000ee2000c1e1900 */
[----:B----4-:R-:W-:-:S03]  /*0660*/  @P4 LOP3.LUT R3, R3, R22, RZ, 0x3c, !PT ;  /* 0x0000001603034212 */ /* 0x010fc600078e3cff */
[----:B------:R-:W4:Y:S01]  /*0670*/  @P0 LDG.E R22, desc[UR4][R10.64+0x8c] ;  /* 0x00008c040a160981 */ /* 0x000f22000c1e1900 */
[----:B------:R-:W-:-:S03]  /*0680*/  @P6 LOP3.LUT R15, R15, R26, RZ, 0x3c, !PT ;  /* 0x0000001a0f0f6212 */ /* 0x000fc600078e3cff */
        /* <DEDUP_REMOVED lines=13> */
[----:B------:R-:W-:Y:S02]  /*0760*/  @P6 LOP3.LUT R4, R4, R27, RZ, 0x3c, !PT ;  /* 0x0000001b04046212 */ /* 0x000fe400078e3cff */
[----:B------:R-:W-:Y:S02]  /*0770*/  @P6 LOP3.LUT R2, R2, R21, RZ, 0x3c, !PT ;  /* 0x0000001502026212 */ /* 0x000fe400078e3cff */
[----:B------:R-:W-:Y:S02]  /*0780*/  @P0 LOP3.LUT R4, R4, R23, RZ, 0x3c, !PT ;  /* 0x0000001704040212 */ /* 0x000fe400078e3cff */
[----:B------:R-:W-:Y:S02]  /*0790*/  @P0 LOP3.LUT R2, R2, R25, RZ, 0x3c, !PT ;  /* 0x0000001902020212 */ /* 0x000fe400078e3cff */
[----:B--2---:R-:W-:Y:S02]  /*07a0*/  @P6 LOP3.LUT R5, R5, R18, RZ, 0x3c, !PT ;  /* 0x0000001205056212 */ /* 0x004fe400078e3cff */
[----:B---3--:R-:W-:-:S02]  /*07b0*/  @P6 LOP3.LUT R3, R3, R20, RZ, 0x3c, !PT ;  /* 0x0000001403036212 */ /* 0x008fc400078e3cff */
[----:B----4-:R-:W-:Y:S02]  /*07c0*/  @P0 LOP3.LUT R5, R5, R22, RZ, 0x3c, !PT ;  /* 0x0000001605050212 */ /* 0x010fe400078e3cff */
[----:B------:R-:W-:Y:S02]  /*07d0*/  @P0 LOP3.LUT R3, R3, R26, RZ, 0x3c, !PT ;  /* 0x0000001a03030212 */ /* 0x000fe400078e3cff */
[----:B------:R-:W-:-:S13]  /*07e0*/  R2P PR, R24.B1, 0x7f ;  /* 0x0000007f18007804 */ /* 0x000fda0000001000 */
[----:B------:R-:W2:Y:S04]  /*07f0*/  @P0 LDG.E R18, desc[UR4][R10.64+0xa0] ;  /* 0x0000a0040a120981 */ /* 0x000ea8000c1e1900 */
[----:B------:R-:W3:Y:S04]  /*0800*/  @P1 LDG.E R22, desc[UR4][R10.64+0xb4] ;  /* 0x0000b4040a161981 */ /* 0x000ee8000c1e1900 */
[----:B------:R-:W4:Y:S04]  /*0810*/  @P2 LDG.E R26, desc[UR4][R10.64+0xc8] ;  /* 0x0000c8040a1a2981 */ /* 0x000f28000c1e1900 */
[----:B------:R-:W4:Y:S04]  /*0820*/  @P3 LDG.E R28, desc[UR4][R10.64+0xdc] ;  /* 0x0000dc040a1c3981 */ /* 0x000f28000c1e1900 */
[----:B------:R-:W4:Y:S04]  /*0830*/  @P0 LDG.E R23, desc[UR4][R10.64+0xa4] ;  /* 0x0000a4040a170981 */ /* 0x000f28000c1e1900 */
[----:B------:R-:W4:Y:S04]  /*0840*/  @P0 LDG.E R20, desc[UR4][R10.64+0xa8] ;  /* 0x0000a8040a140981 */ /* 0x000f28000c1e1900 */
[----:B------:R-:W4:Y:S04]  /*0850*/  @P4 LDG.E R25, desc[UR4][R10.64+0xf0] ;  /* 0x0000f0040a194981 */ /* 0x000f28000c1e1900 */
        /* <DEDUP_REMOVED lines=21> */
[----:B------:R-:W-:Y:S02]  /*09b0*/  LOP3.LUT P0, RZ, R24, 0x8000, RZ, 0xc0, !PT ;  /* 0x0000800018ff7812 */ /* 0x000fe4000780c0ff */
[----:B----4-:R-:W-:Y:S01]  /*09c0*/  @P5 LOP3.LUT R15, R15, R26, RZ, 0x3c, !PT ;  /* 0x0000001a0f0f5212 */ /* 0x010fe200078e3cff */
[----:B------:R-:W4:Y:S04]  /*09d0*/  @P3 LDG.E R24, desc[UR4][R10.64+0xe4] ;  /* 0x0000e4040a183981 */ /* 0x000f28000c1e1900 */
[----:B------:R-:W2:Y:S01]  /*09e0*/  @P6 LDG.E R26, desc[UR4][R10.64+0x118] ;  /* 0x000118040a1a6981 */ /* 0x000ea2000c1e1900 */
        /* <DEDUP_REMOVED lines=8> */
[----:B---3--:R-:W-:-:S03]  /*0a70*/  @P2 LOP3.LUT R3, R3, R22, RZ, 0x3c, !PT ;  /* 0x0000001603032212 */ /* 0x008fc600078e3cff */
[----:B------:R-:W3:Y:S01]  /*0a80*/  @P4 LDG.E R22, desc[UR4][R10.64+0x100] ;  /* 0x000100040a164981 */ /* 0x000ee2000c1e1900 */
[----:B--2---:R-:W-:-:S03]  /*0a90*/  @P6 LOP3.LUT R15, R15, R26, RZ, 0x3c, !PT ;  /* 0x0000001a0f0f6212 */ /* 0x004fc600078e3cff */
[----:B------:R-:W2:Y:S01]  /*0aa0*/  @P0 LDG.E R26, desc[UR4][R10.64+0x12c] ;  /* 0x00012c040a1a0981 */ /* 0x000ea2000c1e1900 */
[----:B----4-:R-:W-:-:S03]  /*0ab0*/  @P2 LOP3.LUT R2, R2, R23, RZ, 0x3c, !PT ;  /* 0x0000001702022212 */ /* 0x010fc600078e3cff */
[----:B------:R-:W4:Y:S01]  /*0ac0*/  @P4 LDG.E R23, desc[UR4][R10.64+0xfc] ;  /* 0x0000fc040a174981 */ /* 0x000f22000c1e1900 */
[----:B------:R-:W-:-:S03]  /*0ad0*/  @P2 LOP3.LUT R5, R5, R20, RZ, 0x3c, !PT ;  /* 0x0000001405052212 */ /* 0x000fc600078e3cff */
[----:B------:R-:W4:Y:S01]  /*0ae0*/  @P4 LDG.E R20, desc[UR4][R10.64+0xf8] ;  /* 0x0000f8040a144981 */ /* 0x000f22000c1e1900 */
[----:B------:R-:W-:Y:S02]  /*0af0*/  @P3 LOP3.LUT R2, R2, R27, RZ, 0x3c, !PT ;  /* 0x0000001b02023212 */ /* 0x000fe400078e3cff */
[----:B------:R-:W-:Y:S01]  /*0b00*/  @P3 LOP3.LUT R4, R4, R25, RZ, 0x3c, !PT ;  /* 0x0000001904043212 */ /* 0x000fe200078e3cff */
[----:B------:R-:W4:Y:S01]  /*0b10*/  @P5 LDG.E R27, desc[UR4][R10.64+0x110] ;  /* 0x000110040a1b5981 */ /* 0x000f22000c1e1900 */
[----:B------:R-:W-:-:S03]  /*0b20*/  @P3 LOP3.LUT R5, R5, R24, RZ, 0x3c, !PT ;  /* 0x0000001805053212 */ /* 0x000fc600078e3cff */
[----:B------:R-:W4:Y:S04]  /*0b30*/  @P5 LDG.E R25, desc[UR4][R10.64+0x108] ;  /* 0x000108040a195981 */ /* 0x000f28000c1e1900 */
        /* <DEDUP_REMOVED lines=19> */
[----:B------:R-:W-:-:S05]  /*0c70*/  VIADD R19, R19, 0x10 ;  /* 0x0000001013137836 */ /* 0x000fca0000000000 */
[----:B------:R-:W-:Y:S02]  /*0c80*/  ISETP.NE.AND P1, PT, R19, 0x20, PT ;  /* 0x000000201300780c */ /* 0x000fe40003f25270 */
[----:B------:R-:W-:Y:S02]  /*0c90*/  @P5 LOP3.LUT R3, R3, R18, RZ, 0x3c, !PT ;  /* 0x0000001203035212 */ /* 0x000fe400078e3cff */
[----:B------:R-:W-:Y:S02]  /*0ca0*/  @P6 LOP3.LUT R4, R4, R21, RZ, 0x3c, !PT ;  /* 0x0000001504046212 */ /* 0x000fe400078e3cff */
[----:B---3--:R-:W-:-:S04]  /*0cb0*/  @P6 LOP3.LUT R3, R3, R22, RZ, 0x3c, !PT ;  /* 0x0000001603036212 */ /* 0x008fc800078e3cff */
[----:B--2---:R-:W-:Y:S02]  /*0cc0*/  @P0 LOP3.LUT R3, R3, R26, RZ, 0x3c, !PT ;  /* 0x0000001a03030212 */ /* 0x004fe400078e3cff */
[----:B----4-:R-:W-:Y:S02]  /*0cd0*/  @P6 LOP3.LUT R2, R2, R23, RZ, 0x3c, !PT ;  /* 0x0000001702026212 */ /* 0x010fe400078e3cff */
[----:B------:R-:W-:Y:S02]  /*0ce0*/  @P6 LOP3.LUT R5, R5, R20, RZ, 0x3c, !PT ;  /* 0x0000001405056212 */ /* 0x000fe400078e3cff */
[----:B------:R-:W-:Y:S02]  /*0cf0*/  @P0 LOP3.LUT R2, R2, R27, RZ, 0x3c, !PT ;  /* 0x0000001b02020212 */ /* 0x000fe400078e3cff */
[----:B------:R-:W-:Y:S02]  /*0d00*/  @P0 LOP3.LUT R4, R4, R25, RZ, 0x3c, !PT ;  /* 0x0000001904040212 */ /* 0x000fe400078e3cff */
[----:B------:R-:W-:Y:S01]  /*0d10*/  @P0 LOP3.LUT R5, R5, R24, RZ, 0x3c, !PT ;  /* 0x0000001805050212 */ /* 0x000fe200078e3cff */
[----:B------:R-:W-:Y:S06]  /*0d20*/  @P1 BRA `(.L_x_6) ;  /* 0xfffffff400481947 */ /* 0x000fec000383ffff */
[----:B------:R-:W-:-:S05]  /*0d30*/  VIADD R17, R17, 0x1 ;  /* 0x0000000111117836 */ /* 0x000fca0000000000 */
[----:B------:R-:W-:-:S13]  /*0d40*/  ISETP.NE.AND P0, PT, R17, 0x5, PT ;  /* 0x000000051100780c */ /* 0x000fda0003f05270 */
[----:B------:R-:W-:Y:S05]  /*0d50*/  @P0 BRA `(.L_x_7) ;  /* 0xfffffff400300947 */ /* 0x000fea000383ffff */
[----:B------:R0:W-:Y:S01]  /*0d60*/  STG.E.64 desc[UR4][R6.64+0x8], R4 ;  /* 0x0000080406007986 */ /* 0x0001e2000c101b04 */
[----:B------:R-:W-:Y:S01]  /*0d70*/  VIADD R14, R14, 0x1 ;  /* 0x000000010e0e7836 */ /* 0x000fe20000000000 */
[----:B------:R-:W-:Y:S02]  /*0d80*/  LOP3.LUT R11, R13, 0x3, RZ, 0xc0, !PT ;  /* 0x000000030d0b7812 */ /* 0x000fe400078ec0ff */
[----:B------:R0:W-:Y:S02]  /*0d90*/  STG.E.64 desc[UR4][R6.64+0x10], R2 ;  /* 0x0000100206007986 */ /* 0x0001e4000c101b04 */
[----:B------:R-:W-:Y:S02]  /*0da0*/  ISETP.GE.U32.AND P0, PT, R14, R11, PT ;  /* 0x0000000b0e00720c */ /* 0x000fe40003f06070 */
[----:B------:R0:W-:Y:S11]  /*0db0*/  STG.E desc[UR4][R6.64+0x4], R15 ;  /* 0x0000040f06007986 */ /* 0x0001f6000c101904 */
[----:B------:R-:W-:Y:S05]  /*0dc0*/  @!P0 BRA `(.L_x_8) ;  /* 0xfffffff400048947 */ /* 0x000fea000383ffff */
.L_x_5:
[----:B------:R-:W-:Y:S05]  /*0dd0*/  BSYNC.RECONVERGENT B1 ;  /* 0x0000000000017941 */ /* 0x000fea0003800200 */
.L_x_4:
[C---:B------:R-:W-:Y:S01]  /*0de0*/  ISETP.GT.U32.AND P0, PT, R13.reuse, 0x3, PT ;  /* 0x000000030d00780c */ /* 0x040fe20003f04070 */
[----:B------:R-:W-:Y:S01]  /*0df0*/  VIADD R12, R12, 0x1 ;  /* 0x000000010c0c7836 */ /* 0x000fe20000000000 */
[--C-:B------:R-:W-:Y:S02]  /*0e00*/  SHF.R.U64 R13, R13, 0x2, R0.reuse ;  /* 0x000000020d0d7819 */ /* 0x100fe40000001200 */
[----:B------:R-:W-:Y:S02]  /*0e10*/  ISETP.GT.U32.AND.EX P0, PT, R0, RZ, PT, P0 ;  /* 0x000000ff0000720c */ /* 0x000fe40003f04100 */
[----:B------:R-:W-:-:S11]  /*0e20*/  SHF.R.U32.HI R0, RZ, 0x2, R0 ;  /* 0x00000002ff007819 */ /* 0x000fd60000011600 */
[----:B------:R-:W-:Y:S05]  /*0e30*/  @P0 BRA `(.L_x_9) ;  /* 0xfffffff000c80947 */ /* 0x000fea000383ffff */
.L_x_3:
[----:B------:R-:W-:Y:S05]  /*0e40*/  BSYNC.RECONVERGENT B0 ;  /* 0x0000000000007941 */ /* 0x000fea0003800200 */
.L_x_2:
[----:B------:R-:W-:Y:S04]  /*0e50*/  STG.E.64 desc[UR4][R6.64+0x18], RZ ;  /* 0x000018ff06007986 */ /* 0x000fe8000c101b04 */
[----:B------:R-:W-:Y:S04]  /*0e60*/  STG.E desc[UR4][R6.64+0x20], RZ ;  /* 0x000020ff06007986 */ /* 0x000fe8000c101904 */
[----:B------:R-:W-:Y:S01]  /*0e70*/  STG.E.64 desc[UR4][R6.64+0x28], RZ ;  /* 0x000028ff06007986 */ /* 0x000fe2000c101b04 */
[----:B------:R-:W-:Y:S05]  /*0e80*/  EXIT ;  /* 0x000000000000794d */ /* 0x000fea0003800000 */
.L_x_10:
        /* <DEDUP_REMOVED lines=15> */
.L_x_13:


//--------------------- .nv.global.init           --------------------------
	.section	.nv.global.init,"aw",@progbits
	.align	4
.nv.global.init:
	.type		mrg32k3aM1SubSeq,@object
	.size		mrg32k3aM1SubSeq,(mrg32k3aM2SubSeq - mrg32k3aM1SubSeq)
mrg32k3aM1SubSeq:
        /*0000*/ 	.byte	0x0b, 0xcc, 0xee, 0x04, 0x73, 0x29, 0x8b, 0x6f, 0xf6, 0x53, 0x03, 0xf6, 0x23, 0xf6, 0xea, 0xda
        /* <DEDUP_REMOVED lines=125> */
	.type		mrg32k3aM2SubSeq,@object
	.size		mrg32k3aM2SubSeq,(mrg32k3aM1 - mrg32k3aM2SubSeq)
mrg32k3aM2SubSeq:
        /* <DEDUP_REMOVED lines=126> */
	.type		mrg32k3aM1,@object
	.size		mrg32k3aM1,(mrg32k3aM1Seq - mrg32k3aM1)
mrg32k3aM1:
        /* <DEDUP_REMOVED lines=144> */
	.type		mrg32k3aM1Seq,@object
	.size		mrg32k3aM1Seq,(mrg32k3aM2 - mrg32k3aM1Seq)
mrg32k3aM1Seq:
        /* <DEDUP_REMOVED lines=144> */
	.type		mrg32k3aM2,@object
	.size		mrg32k3aM2,(mrg32k3aM2Seq - mrg32k3aM2)
mrg32k3aM2:
        /* <DEDUP_REMOVED lines=144> */
	.type		mrg32k3aM2Seq,@object
	.size		mrg32k3aM2Seq,(precalc_xorwow_matrix - mrg32k3aM2Seq)
mrg32k3aM2Seq:
        /* <DEDUP_REMOVED lines=144> */
	.type		precalc_xorwow_matrix,@object
	.size		precalc_xorwow_matrix,(precalc_xorwow_offset_matrix - precalc_xorwow_matrix)
precalc_xorwow_matrix:
        /* <DEDUP_REMOVED lines=6400> */
	.type		precalc_xorwow_offset_matrix,@object
	.size		precalc_xorwow_offset_matrix,(.L_1 - precalc_xorwow_offset_matrix)
precalc_xorwow_offset_matrix:
        /* <DEDUP_REMOVED lines=6400> */
.L_1:


//--------------------- .nv.shared.reserved.0     --------------------------
	.section	.nv.shared.reserved.0,"aw",@nobits
	.weak		__nv_reservedSMEM_offset_0_alias
	.size		__nv_reservedSMEM_offset_0_alias, 0, 64
	.other		__nv_reservedSMEM_offset_0_alias,@"STO_CUDA_RESERVED_SHARED STV_DEFAULT"
__nv_reservedSMEM_offset_0_alias:
	.zero		0
	.zero		64


//--------------------- .nv.constant0._Z23generate_uniform_kernelPfP17curandStateXORWOW --------------------------
	.section	.nv.constant0._Z23generate_uniform_kernelPfP17curandStateXORWOW,"a",@progbits
	.sectionflags	@""
	.align	4
.nv.constant0._Z23generate_uniform_kernelPfP17curandStateXORWOW:
	.zero		912


//--------------------- .nv.constant0._Z15generate_kernelPjP17curandStateXORWOW --------------------------
	.section	.nv.constant0._Z15generate_kernelPjP17curandStateXORWOW,"a",@progbits
	.sectionflags	@""
	.align	4
.nv.constant0._Z15generate_kernelPjP17curandStateXORWOW:
	.zero		912


//--------------------- .nv.constant0._Z12setup_kernelP17curandStateXORWOW --------------------------
	.section	.nv.constant0._Z12setup_kernelP17curandStateXORWOW,"a",@progbits
	.sectionflags	@""
	.align	4
.nv.constant0._Z12setup_kernelP17curandStateXORWOW:
	.zero		904


//--------------------- SYMBOLS --------------------------

	.type		.nv.reservedSmem.offset0,@object
	.size		.nv.reservedSmem.offset0,0x4
